//
// Generated by NVIDIA NVVM Compiler
//
// Compiler Build ID: CL-36424714
// Cuda compilation tools, release 13.0, V13.0.88
// Based on NVVM 20.0.0
//

.version 9.0
.target sm_100
.address_size 64

	// .globl	_Z22matrix_transpose_naivePiS_
// _ZZ23matrix_transpose_sharedPiS_E12sharedMemory has been demoted

.visible .entry _Z22matrix_transpose_naivePiS_(
	.param .u64 .ptr .align 1 _Z22matrix_transpose_naivePiS__param_0,
	.param .u64 .ptr .align 1 _Z22matrix_transpose_naivePiS__param_1
)
{
	.reg .b32 	%r<14>;
	.reg .b64 	%rd<9>;

	ld.param.u64 	%rd1, [_Z22matrix_transpose_naivePiS__param_0];
	ld.param.u64 	%rd2, [_Z22matrix_transpose_naivePiS__param_1];
	cvta.to.global.u64 	%rd3, %rd2;
	cvta.to.global.u64 	%rd4, %rd1;
	mov.u32 	%r1, %tid.x;
	mov.u32 	%r2, %ctaid.x;
	mov.u32 	%r3, %ntid.x;
	mad.lo.s32 	%r4, %r2, %r3, %r1;
	mov.u32 	%r5, %tid.y;
	mov.u32 	%r6, %ctaid.y;
	mov.u32 	%r7, %ntid.y;
	mad.lo.s32 	%r8, %r6, %r7, %r5;
	shl.b32 	%r9, %r8, 10;
	add.s32 	%r10, %r9, %r4;
	shl.b32 	%r11, %r4, 10;
	add.s32 	%r12, %r11, %r8;
	mul.wide.s32 	%rd5, %r10, 4;
	add.s64 	%rd6, %rd4, %rd5;
	ld.global.u32 	%r13, [%rd6];
	mul.wide.s32 	%rd7, %r12, 4;
	add.s64 	%rd8, %rd3, %rd7;
	st.global.u32 	[%rd8], %r13;
	ret;

}
	// .globl	_Z23matrix_transpose_sharedPiS_
.visible .entry _Z23matrix_transpose_sharedPiS_(
	.param .u64 .ptr .align 1 _Z23matrix_transpose_sharedPiS__param_0,
	.param .u64 .ptr .align 1 _Z23matrix_transpose_sharedPiS__param_1
)
{
	.reg .b32 	%r<24>;
	.reg .b64 	%rd<9>;
	// demoted variable
	.shared .align 4 .b8 _ZZ23matrix_transpose_sharedPiS_E12sharedMemory[4224];
	ld.param.u64 	%rd1, [_Z23matrix_transpose_sharedPiS__param_0];
	ld.param.u64 	%rd2, [_Z23matrix_transpose_sharedPiS__param_1];
	cvta.to.global.u64 	%rd3, %rd2;
	cvta.to.global.u64 	%rd4, %rd1;
	mov.u32 	%r1, %tid.x;
	mov.u32 	%r2, %ctaid.x;
	mov.u32 	%r3, %ntid.x;
	mad.lo.s32 	%r4, %r2, %r3, %r1;
	mov.u32 	%r5, %tid.y;
	mov.u32 	%r6, %ctaid.y;
	mov.u32 	%r7, %ntid.y;
	mad.lo.s32 	%r8, %r6, %r7, %r5;
	mad.lo.s32 	%r9, %r6, %r3, %r1;
	mad.lo.s32 	%r10, %r2, %r7, %r5;
	shl.b32 	%r11, %r8, 10;
	add.s32 	%r12, %r11, %r4;
	shl.b32 	%r13, %r10, 10;
	add.s32 	%r14, %r13, %r9;
	mul.wide.s32 	%rd5, %r12, 4;
	add.s64 	%rd6, %rd4, %rd5;
	ld.global.u32 	%r15, [%rd6];
	mov.u32 	%r16, _ZZ23matrix_transpose_sharedPiS_E12sharedMemory;
	mad.lo.s32 	%r17, %r1, 132, %r16;
	shl.b32 	%r18, %r5, 2;
	add.s32 	%r19, %r17, %r18;
	st.shared.u32 	[%r19], %r15;
	bar.sync 	0;
	mad.lo.s32 	%r20, %r5, 132, %r16;
	shl.b32 	%r21, %r1, 2;
	add.s32 	%r22, %r20, %r21;
	ld.shared.u32 	%r23, [%r22];
	mul.wide.s32 	%rd7, %r14, 4;
	add.s64 	%rd8, %rd3, %rd7;
	st.global.u32 	[%rd8], %r23;
	ret;

}


// ===== COMPILED SASS (sm_100) =====

	.target	sm_100

	.elftype	@"ET_EXEC"


//--------------------- .note.nv.tkinfo           --------------------------
	.section	.note.nv.tkinfo,"",@"SHT_NOTE"
	.sectionflags	@"SHF_NOTE_NV_TKINFO"
	.tkinfo
        /*0018*/ 	.word	0x00000002
        /*0030*/ 	.string	""
        /*0030*/ 	.string	"ptxas"
        /*0030*/ 	.string	"Cuda compilation tools, release 13.0, V13.0.88"
        /*0030*/ 	.string	"Build cuda_13.0.r13.0/compiler.36424714_0"
        /*0030*/ 	.string	"-arch sm_100 -m 64 "



//--------------------- .note.nv.cuinfo           --------------------------
	.section	.note.nv.cuinfo,"",@"SHT_NOTE"
	.sectionflags	@"SHF_NOTE_NV_CUINFO"
        /*0018*/ 	.short	0x0002
        /*001a*/ 	.short	0x0064
        /*001c*/ 	.short	0x0082
	.zero		2


//--------------------- .nv.info                  --------------------------
	.section	.nv.info,"",@"SHT_CUDA_INFO"
	.align	4


	//----- nvinfo : EIATTR_REGCOUNT
	.align		4
        /*0000*/ 	.byte	0x04, 0x2f
        /*0002*/ 	.short	(.L_1 - .L_0)
	.align		4
.L_0:
        /*0004*/ 	.word	index@(_Z22matrix_transpose_naivePiS_)
        /*0008*/ 	.word	0x0000000a


	//----- nvinfo : EIATTR_FRAME_SIZE
	.align		4
.L_1:
        /*000c*/ 	.byte	0x04, 0x11
        /*000e*/ 	.short	(.L_3 - .L_2)
	.align		4
.L_2:
        /*0010*/ 	.word	index@(_Z22matrix_transpose_naivePiS_)
        /*0014*/ 	.word	0x00000000


	//----- nvinfo : EIATTR_REGCOUNT
	.align		4
.L_3:
        /*0018*/ 	.byte	0x04, 0x2f
        /*001a*/ 	.short	(.L_5 - .L_4)
	.align		4
.L_4:
        /*001c*/ 	.word	index@(_Z23matrix_transpose_sharedPiS_)
        /*0020*/ 	.word	0x00000010


	//----- nvinfo : EIATTR_FRAME_SIZE
	.align		4
.L_5:
        /*0024*/ 	.byte	0x04, 0x11
        /*0026*/ 	.short	(.L_7 - .L_6)
	.align		4
.L_6:
        /*0028*/ 	.word	index@(_Z23matrix_transpose_sharedPiS_)
        /*002c*/ 	.word	0x00000000


	//----- nvinfo : EIATTR_MIN_STACK_SIZE
	.align		4
.L_7:
        /*0030*/ 	.byte	0x04, 0x12
        /*0032*/ 	.short	(.L_9 - .L_8)
	.align		4
.L_8:
        /*0034*/ 	.word	index@(_Z23matrix_transpose_sharedPiS_)
        /*0038*/ 	.word	0x00000000


	//----- nvinfo : EIATTR_MIN_STACK_SIZE
	.align		4
.L_9:
        /*003c*/ 	.byte	0x04, 0x12
        /*003e*/ 	.short	(.L_11 - .L_10)
	.align		4
.L_10:
        /*0040*/ 	.word	index@(_Z22matrix_transpose_naivePiS_)
        /*0044*/ 	.word	0x00000000
.L_11:


//--------------------- .nv.compat                --------------------------
	.section	.nv.compat,"",@"SHT_CUDA_COMPAT_INFO"
	.align	4
        /*0000*/ 	.byte	0x02, 0x09, 0x00, 0x00, 0x02, 0x02, 0x01, 0x00, 0x02, 0x05, 0x05, 0x00, 0x03, 0x07, 0x01, 0x01
        /*0010*/ 	.byte	0x02, 0x03, 0x00, 0x00, 0x02, 0x06, 0x01, 0x00, 0x04, 0x0b, 0x08, 0x00, 0x09, 0x00, 0x00, 0x00
        /*0020*/ 	.byte	0x00, 0x00, 0x00, 0x00


//--------------------- .nv.info._Z23matrix_transpose_sharedPiS_ --------------------------
	.section	.nv.info._Z23matrix_transpose_sharedPiS_,"",@"SHT_CUDA_INFO"
	.sectionflags	@""
	.align	4


	//----- nvinfo : EIATTR_CUDA_API_VERSION
	.align		4
        /*0000*/ 	.byte	0x04, 0x37
        /*0002*/ 	.short	(.L_13 - .L_12)
.L_12:
        /*0004*/ 	.word	0x00000082


	//----- nvinfo : EIATTR_KPARAM_INFO
	.align		4
.L_13:
        /*0008*/ 	.byte	0x04, 0x17
        /*000a*/ 	.short	(.L_15 - .L_14)
.L_14:
        /*000c*/ 	.word	0x00000000
        /*0010*/ 	.short	0x0001
        /*0012*/ 	.short	0x0008
        /*0014*/ 	.byte	0x00, 0xf5, 0x21, 0x00


	//----- nvinfo : EIATTR_KPARAM_INFO
	.align		4
.L_15:
        /*0018*/ 	.byte	0x04, 0x17
        /*001a*/ 	.short	(.L_17 - .L_16)
.L_16:
        /*001c*/ 	.word	0x00000000
        /*0020*/ 	.short	0x0000
        /*0022*/ 	.short	0x0000
        /*0024*/ 	.byte	0x00, 0xf5, 0x21, 0x00


	//----- nvinfo : EIATTR_SPARSE_MMA_MASK
	.align		4
.L_17:
        /*0028*/ 	.byte	0x03, 0x50
        /*002a*/ 	.short	0x0000


	//----- nvinfo : EIATTR_MAXREG_COUNT
	.align		4
        /*002c*/ 	.byte	0x03, 0x1b
        /*002e*/ 	.short	0x00ff


	//----- nvinfo : EIATTR_NUM_BARRIERS
	.align		4
        /*0030*/ 	.byte	0x02, 0x4c
        /*0032*/ 	.byte	0x01
	.zero		1


	//----- nvinfo : EIATTR_MERCURY_ISA_VERSION
	.align		4
        /*0034*/ 	.byte	0x03, 0x5f
        /*0036*/ 	.short	0x0101


	//----- nvinfo : EIATTR_VRC_CTA_INIT_COUNT
	.align		4
        /*0038*/ 	.byte	0x02, 0x4a
	.zero		1
	.zero		1


	//----- nvinfo : EIATTR_EXIT_INSTR_OFFSETS
	.align		4
        /*003c*/ 	.byte	0x04, 0x1c
        /*003e*/ 	.short	(.L_19 - .L_18)


	//   ....[0]....
.L_18:
        /*0040*/ 	.word	0x000001e0


	//----- nvinfo : EIATTR_CBANK_PARAM_SIZE
	.align		4
.L_19:
        /*0044*/ 	.byte	0x03, 0x19
        /*0046*/ 	.short	0x0010


	//----- nvinfo : EIATTR_PARAM_CBANK
	.align		4
        /*0048*/ 	.byte	0x04, 0x0a
        /*004a*/ 	.short	(.L_21 - .L_20)
	.align		4
.L_20:
        /*004c*/ 	.word	index@(.nv.constant0._Z23matrix_transpose_sharedPiS_)
        /*0050*/ 	.short	0x0380
        /*0052*/ 	.short	0x0010


	//----- nvinfo : EIATTR_SW_WAR
	.align		4
.L_21:
        /*0054*/ 	.byte	0x04, 0x36
        /*0056*/ 	.short	(.L_23 - .L_22)
.L_22:
        /*0058*/ 	.word	0x00000008
.L_23:


//--------------------- .nv.info._Z22matrix_transpose_naivePiS_ --------------------------
	.section	.nv.info._Z22matrix_transpose_naivePiS_,"",@"SHT_CUDA_INFO"
	.sectionflags	@""
	.align	4


	//----- nvinfo : EIATTR_CUDA_API_VERSION
	.align		4
        /*0000*/ 	.byte	0x04, 0x37
        /*0002*/ 	.short	(.L_25 - .L_24)
.L_24:
        /*0004*/ 	.word	0x00000082


	//----- nvinfo : EIATTR_KPARAM_INFO
	.align		4
.L_25:
        /*0008*/ 	.byte	0x04, 0x17
        /*000a*/ 	.short	(.L_27 - .L_26)
.L_26:
        /*000c*/ 	.word	0x00000000
        /*0010*/ 	.short	0x0001
        /*0012*/ 	.short	0x0008
        /*0014*/ 	.byte	0x00, 0xf5, 0x21, 0x00


	//----- nvinfo : EIATTR_KPARAM_INFO
	.align		4
.L_27:
        /*0018*/ 	.byte	0x04, 0x17
        /*001a*/ 	.short	(.L_29 - .L_28)
.L_28:
        /*001c*/ 	.word	0x00000000
        /*0020*/ 	.short	0x0000
        /*0022*/ 	.short	0x0000
        /*0024*/ 	.byte	0x00, 0xf5, 0x21, 0x00


	//----- nvinfo : EIATTR_SPARSE_MMA_MASK
	.align		4
.L_29:
        /*0028*/ 	.byte	0x03, 0x50
        /*002a*/ 	.short	0x0000


	//----- nvinfo : EIATTR_MAXREG_COUNT
	.align		4
        /*002c*/ 	.byte	0x03, 0x1b
        /*002e*/ 	.short	0x00ff


	//----- nvinfo : EIATTR_MERCURY_ISA_VERSION
	.align		4
        /*0030*/ 	.byte	0x03, 0x5f
        /*0032*/ 	.short	0x0101


	//----- nvinfo : EIATTR_VRC_CTA_INIT_COUNT
	.align		4
        /*0034*/ 	.byte	0x02, 0x4a
	.zero		1
	.zero		1


	//----- nvinfo : EIATTR_EXIT_INSTR_OFFSETS
	.align		4
        /*0038*/ 	.byte	0x04, 0x1c
        /*003a*/ 	.short	(.L_31 - .L_30)


	//   ....[0]....
.L_30:
        /*003c*/ 	.word	0x00000120


	//----- nvinfo : EIATTR_CBANK_PARAM_SIZE
	.align		4
.L_31:
        /*0040*/ 	.byte	0x03, 0x19
        /*0042*/ 	.short	0x0010


	//----- nvinfo : EIATTR_PARAM_CBANK
	.align		4
        /*0044*/ 	.byte	0x04, 0x0a
        /*0046*/ 	.short	(.L_33 - .L_32)
	.align		4
.L_32:
        /*0048*/ 	.word	index@(.nv.constant0._Z22matrix_transpose_naivePiS_)
        /*004c*/ 	.short	0x0380
        /*004e*/ 	.short	0x0010


	//----- nvinfo : EIATTR_SW_WAR
	.align		4
.L_33:
        /*0050*/ 	.byte	0x04, 0x36
        /*0052*/ 	.short	(.L_35 - .L_34)
.L_34:
        /*0054*/ 	.word	0x00000008
.L_35:


//--------------------- .nv.callgraph             --------------------------
	.section	.nv.callgraph,"",@"SHT_CUDA_CALLGRAPH"
	.align	4
	.sectionentsize	8
	.align		4
        /*0000*/ 	.word	0x00000000
	.align		4
        /*0004*/ 	.word	0xffffffff
	.align		4
        /*0008*/ 	.word	0x00000000
	.align		4
        /*000c*/ 	.word	0xfffffffe
	.align		4
        /*0010*/ 	.word	0x00000000
	.align		4
        /*0014*/ 	.word	0xfffffffd
	.align		4
        /*0018*/ 	.word	0x00000000
	.align		4
        /*001c*/ 	.word	0xfffffffc


//--------------------- .text._Z23matrix_transpose_sharedPiS_ --------------------------
	.section	.text._Z23matrix_transpose_sharedPiS_,"ax",@progbits
	.align	128
        .global         _Z23matrix_transpose_sharedPiS_
        .type           _Z23matrix_transpose_sharedPiS_,@function
        .size           _Z23matrix_transpose_sharedPiS_,(.L_x_2 - _Z23matrix_transpose_sharedPiS_)
        .other          _Z23matrix_transpose_sharedPiS_,@"STO_CUDA_ENTRY STV_DEFAULT"
_Z23matrix_transpose_sharedPiS_:
.text._Z23matrix_transpose_sharedPiS_:
[----:B------:R-:W-:Y:S01]  /*0000*/  LDC R1, c[0x0][0x37c] ;  /* 0x0000df00ff017b82 */ /* 0x000fe20000000800 */
[----:B------:R-:W0:Y:S07]  /*0010*/  S2R R11, SR_TID.X ;  /* 0x00000000000b7919 */ /* 0x000e2e0000002100 */
[----:B------:R-:W0:Y:S01]  /*0020*/  LDC R8, c[0x0][0x360] ;  /* 0x0000d800ff087b82 */ /* 0x000e220000000800 */
[----:B------:R-:W1:Y:S01]  /*0030*/  LDCU.64 UR4, c[0x0][0x358] ;  /* 0x00006b00ff0477ac */ /* 0x000e620008000a00 */
[----:B------:R-:W2:Y:S06]  /*0040*/  S2R R10, SR_TID.Y ;  /* 0x00000000000a7919 */ /* 0x000eac0000002200 */
[----:B------:R-:W0:Y:S08]  /*0050*/  S2UR UR6, SR_CTAID.X ;  /* 0x00000000000679c3 */ /* 0x000e300000002500 */
[----:B------:R-:W2:Y:S08]  /*0060*/  S2UR UR7, SR_CTAID.Y ;  /* 0x00000000000779c3 */ /* 0x000eb00000002600 */
[----:B------:R-:W2:Y:S08]  /*0070*/  LDC R13, c[0x0][0x364] ;  /* 0x0000d900ff0d7b82 */ /* 0x000eb00000000800 */
[----:B------:R-:W3:Y:S01]  /*0080*/  LDC.64 R2, c[0x0][0x380] ;  /* 0x0000e000ff027b82 */ /* 0x000ee20000000a00 */
[----:B0-----:R-:W-:-:S02]  /*0090*/  IMAD R0, R8, UR6, R11 ;  /* 0x0000000608007c24 */ /* 0x001fc4000f8e020b */
[----:B--2---:R-:W-:-:S05]  /*00a0*/  IMAD R5, R13, UR7, R10 ;  /* 0x000000070d057c24 */ /* 0x004fca000f8e020a */
[----:B------:R-:W-:-:S05]  /*00b0*/  LEA R5, R5, R0, 0xa ;  /* 0x0000000005057211 */ /* 0x000fca00078e50ff */
[----:B---3--:R-:W-:-:S05]  /*00c0*/  IMAD.WIDE R2, R5, 0x4, R2 ;  /* 0x0000000405027825 */ /* 0x008fca00078e0202 */
[----:B-1----:R0:W2:Y:S01]  /*00d0*/  LDG.E R4, desc[UR4][R2.64] ;  /* 0x0000000402047981 */ /* 0x0020a2000c1e1900 */
[----:B------:R-:W-:Y:S01]  /*00e0*/  MOV R0, 0x400 ;  /* 0x0000040000007802 */ /* 0x000fe20000000f00 */
[----:B------:R-:W1:Y:S01]  /*00f0*/  S2R R5, SR_CgaCtaId ;  /* 0x0000000000057919 */ /* 0x000e620000008800 */
[----:B0-----:R-:W0:Y:S02]  /*0100*/  LDC.64 R2, c[0x0][0x388] ;  /* 0x0000e200ff027b82 */ /* 0x001e240000000a00 */
[----:B-1----:R-:W-:-:S05]  /*0110*/  LEA R0, R5, R0, 0x18 ;  /* 0x0000000005007211 */ /* 0x002fca00078ec0ff */
[--C-:B------:R-:W-:Y:S02]  /*0120*/  IMAD R5, R11, 0x84, R0.reuse ;  /* 0x000000840b057824 */ /* 0x100fe400078e0200 */
[----:B------:R-:W-:-:S03]  /*0130*/  IMAD R0, R10, 0x84, R0 ;  /* 0x000000840a007824 */ /* 0x000fc600078e0200 */
[----:B------:R-:W-:Y:S01]  /*0140*/  LEA R7, R10, R5, 0x2 ;  /* 0x000000050a077211 */ /* 0x000fe200078e10ff */
[----:B------:R-:W-:Y:S01]  /*0150*/  IMAD R5, R13, UR6, R10 ;  /* 0x000000060d057c24 */ /* 0x000fe2000f8e020a */
[----:B------:R-:W-:Y:S01]  /*0160*/  LEA R6, R11, R0, 0x2 ;  /* 0x000000000b067211 */ /* 0x000fe200078e10ff */
[----:B------:R-:W-:-:S05]  /*0170*/  IMAD R0, R8, UR7, R11 ;  /* 0x0000000708007c24 */ /* 0x000fca000f8e020b */
[----:B------:R-:W-:-:S05]  /*0180*/  LEA R5, R5, R0, 0xa ;  /* 0x0000000005057211 */ /* 0x000fca00078e50ff */
[----:B0-----:R-:W-:Y:S01]  /*0190*/  IMAD.WIDE R2, R5, 0x4, R2 ;  /* 0x0000000405027825 */ /* 0x001fe200078e0202 */
[----:B--2---:R-:W-:Y:S01]  /*01a0*/  STS [R7], R4 ;  /* 0x0000000407007388 */ /* 0x004fe20000000800 */
[----:B------:R-:W-:Y:S06]  /*01b0*/  BAR.SYNC.DEFER_BLOCKING 0x0 ;  /* 0x0000000000007b1d */ /* 0x000fec0000010000 */
[----:B------:R-:W0:Y:S04]  /*01c0*/  LDS R9, [R6] ;  /* 0x0000000006097984 */ /* 0x000e280000000800 */
[----:B0-----:R-:W-:Y:S01]  /*01d0*/  STG.E desc[UR4][R2.64], R9 ;  /* 0x0000000902007986 */ /* 0x001fe2000c101904 */
[----:B------:R-:W-:Y:S05]  /*01e0*/  EXIT ;  /* 0x000000000000794d */ /* 0x000fea0003800000 */
.L_x_0:
[----:B------:R-:W-:-:S00]  /*01f0*/  BRA `(.L_x_0) ;  /* 0xfffffffc00fc7947 */ /* 0x000fc0000383ffff */
[----:B------:R-:W-:-:S00]  /*0200*/  NOP ;  /* 0x0000000000007918 */ /* 0x000fc00000000000 */
[----:B------:R-:W-:-:S00]  /*0210*/  NOP ;  /* 0x0000000000007918 */ /* 0x000fc00000000000 */
[----:B------:R-:W-:-:S00]  /*0220*/  NOP ;  /* 0x0000000000007918 */ /* 0x000fc00000000000 */
[----:B------:R-:W-:-:S00]  /*0230*/  NOP ;  /* 0x0000000000007918 */ /* 0x000fc00000000000 */
[----:B------:R-:W-:-:S00]  /*0240*/  NOP ;  /* 0x0000000000007918 */ /* 0x000fc00000000000 */
[----:B------:R-:W-:-:S00]  /*0250*/  NOP ;  /* 0x0000000000007918 */ /* 0x000fc00000000000 */
[----:B------:R-:W-:-:S00]  /*0260*/  NOP ;  /* 0x0000000000007918 */ /* 0x000fc00000000000 */
[----:B------:R-:W-:-:S00]  /*0270*/  NOP ;  /* 0x0000000000007918 */ /* 0x000fc00000000000 */
.L_x_2:


//--------------------- .text._Z22matrix_transpose_naivePiS_ --------------------------
	.section	.text._Z22matrix_transpose_naivePiS_,"ax",@progbits
	.align	128
        .global         _Z22matrix_transpose_naivePiS_
        .type           _Z22matrix_transpose_naivePiS_,@function
        .size           _Z22matrix_transpose_naivePiS_,(.L_x_3 - _Z22matrix_transpose_naivePiS_)
        .other          _Z22matrix_transpose_naivePiS_,@"STO_CUDA_ENTRY STV_DEFAULT"
_Z22matrix_transpose_naivePiS_:
.text._Z22matrix_transpose_naivePiS_:
        /* <DEDUP_REMOVED lines=12> */
[----:B---3--:R-:W-:Y:S02]  /*00c0*/  IMAD.WIDE R2, R5, 0x4, R2 ;  /* 0x0000000405027825 */ /* 0x008fe400078e0202 */
[----:B------:R-:W0:Y:S04]  /*00d0*/  LDC.64 R4, c[0x0][0x388] ;  /* 0x0000e200ff047b82 */ /* 0x000e280000000a00 */
[----:B-1----:R-:W2:Y:S01]  /*00e0*/  LDG.E R3, desc[UR4][R2.64] ;  /* 0x0000000402037981 */ /* 0x002ea2000c1e1900 */
[----:B------:R-:W-:-:S05]  /*00f0*/  LEA R7, R0, R7, 0xa ;  /* 0x0000000700077211 */ /* 0x000fca00078e50ff */
[----:B0-----:R-:W-:-:S05]  /*0100*/  IMAD.WIDE R4, R7, 0x4, R4 ;  /* 0x0000000407047825 */ /* 0x001fca00078e0204 */
[----:B--2---:R-:W-:Y:S01]  /*0110*/  STG.E desc[UR4][R4.64], R3 ;  /* 0x0000000304007986 */ /* 0x004fe2000c101904 */
[----:B------:R-:W-:Y:S05]  /*0120*/  EXIT ;  /* 0x000000000000794d */ /* 0x000fea0003800000 */
.L_x_1:
        /* <DEDUP_REMOVED lines=13> */
.L_x_3:


//--------------------- .nv.shared._Z23matrix_transpose_sharedPiS_ --------------------------
	.section	.nv.shared._Z23matrix_transpose_sharedPiS_,"aw",@nobits
	.sectionflags	@""
	.align	4
.nv.shared._Z23matrix_transpose_sharedPiS_:
	.zero		5248


//--------------------- .nv.shared.reserved.0     --------------------------
	.section	.nv.shared.reserved.0,"aw",@nobits
	.weak		__nv_reservedSMEM_offset_0_alias
	.size		__nv_reservedSMEM_offset_0_alias, 0, 64
	.other		__nv_reservedSMEM_offset_0_alias,@"STO_CUDA_RESERVED_SHARED STV_DEFAULT"
__nv_reservedSMEM_offset_0_alias:
	.zero		0
	.zero		64


//--------------------- .nv.constant0._Z23matrix_transpose_sharedPiS_ --------------------------
	.section	.nv.constant0._Z23matrix_transpose_sharedPiS_,"a",@progbits
	.sectionflags	@""
	.align	4
.nv.constant0._Z23matrix_transpose_sharedPiS_:
	.zero		912


//--------------------- .nv.constant0._Z22matrix_transpose_naivePiS_ --------------------------
	.section	.nv.constant0._Z22matrix_transpose_naivePiS_,"a",@progbits
	.sectionflags	@""
	.align	4
.nv.constant0._Z22matrix_transpose_naivePiS_:
	.zero		912


//--------------------- SYMBOLS --------------------------

	.type		.nv.reservedSmem.offset0,@object
	.size		.nv.reservedSmem.offset0,0x4
	.type		.nv.reservedSmem.cap,@object
	.size		.nv.reservedSmem.cap,0x4
